//
// Generated by NVIDIA NVVM Compiler
//
// Compiler Build ID: CL-36424714
// Cuda compilation tools, release 13.0, V13.0.88
// Based on NVVM 20.0.0
//

.version 9.0
.target sm_100
.address_size 64

	// .globl	_Z16print_hello_cudav
.extern .func  (.param .b32 func_retval0) vprintf
(
	.param .b64 vprintf_param_0,
	.param .b64 vprintf_param_1
)
;
.global .align 1 .b8 $str[26] = {91, 68, 69, 86, 73, 67, 69, 93, 32, 84, 104, 114, 101, 97, 100, 73, 115, 120, 46, 120, 58, 32, 37, 100, 10};

.visible .entry _Z16print_hello_cudav()
{
	.local .align 8 .b8 	__local_depot0[8];
	.reg .b64 	%SP;
	.reg .b64 	%SPL;
	.reg .b32 	%r<13>;
	.reg .b64 	%rd<5>;

	mov.u64 	%SPL, __local_depot0;
	cvta.local.u64 	%SP, %SPL;
	add.u64 	%rd1, %SP, 0;
	add.u64 	%rd2, %SPL, 0;
	mov.u32 	%r1, %ctaid.y;
	mov.u32 	%r2, %ntid.y;
	mov.u32 	%r3, %tid.y;
	mad.lo.s32 	%r4, %r1, %r2, %r3;
	mov.u32 	%r5, %nctaid.x;
	mov.u32 	%r6, %ntid.x;
	mov.u32 	%r7, %ctaid.x;
	mov.u32 	%r8, %tid.x;
	mad.lo.s32 	%r9, %r4, %r5, %r7;
	mad.lo.s32 	%r10, %r9, %r6, %r8;
	st.local.u32 	[%rd2], %r10;
	mov.u64 	%rd3, $str;
	cvta.global.u64 	%rd4, %rd3;
	{ // callseq 0, 0
	.param .b64 param0;
	st.param.b64 	[param0], %rd4;
	.param .b64 param1;
	st.param.b64 	[param1], %rd1;
	.param .b32 retval0;
	call.uni (retval0), 
	vprintf, 
	(
	param0, 
	param1
	);
	ld.param.b32 	%r11, [retval0];
	} // callseq 0
	ret;

}


// ===== COMPILED SASS (sm_100) =====

	.target	sm_100

	.elftype	@"ET_EXEC"


//--------------------- .note.nv.tkinfo           --------------------------
	.section	.note.nv.tkinfo,"",@"SHT_NOTE"
	.sectionflags	@"SHF_NOTE_NV_TKINFO"
	.tkinfo
        /*0018*/ 	.word	0x00000002
        /*0030*/ 	.string	""
        /*0030*/ 	.string	"ptxas"
        /*0030*/ 	.string	"Cuda compilation tools, release 13.0, V13.0.88"
        /*0030*/ 	.string	"Build cuda_13.0.r13.0/compiler.36424714_0"
        /*0030*/ 	.string	"-arch sm_100 -m 64 "



//--------------------- .note.nv.cuinfo           --------------------------
	.section	.note.nv.cuinfo,"",@"SHT_NOTE"
	.sectionflags	@"SHF_NOTE_NV_CUINFO"
        /*0018*/ 	.short	0x0002
        /*001a*/ 	.short	0x0064
        /*001c*/ 	.short	0x0082
	.zero		2


//--------------------- .nv.info                  --------------------------
	.section	.nv.info,"",@"SHT_CUDA_INFO"
	.align	4


	//----- nvinfo : EIATTR_REGCOUNT
	.align		4
        /*0000*/ 	.byte	0x04, 0x2f
        /*0002*/ 	.short	(.L_2 - .L_1)
	.align		4
.L_1:
        /*0004*/ 	.word	index@(_Z16print_hello_cudav)
        /*0008*/ 	.word	0x00000018


	//----- nvinfo : EIATTR_FRAME_SIZE
	.align		4
.L_2:
        /*000c*/ 	.byte	0x04, 0x11
        /*000e*/ 	.short	(.L_4 - .L_3)
	.align		4
.L_3:
        /*0010*/ 	.word	index@(_Z16print_hello_cudav)
        /*0014*/ 	.word	0x00000008


	//----- nvinfo : EIATTR_MIN_STACK_SIZE
	.align		4
.L_4:
        /*0018*/ 	.byte	0x04, 0x12
        /*001a*/ 	.short	(.L_6 - .L_5)
	.align		4
.L_5:
        /*001c*/ 	.word	index@(_Z16print_hello_cudav)
        /*0020*/ 	.word	0x00000008
.L_6:


//--------------------- .nv.compat                --------------------------
	.section	.nv.compat,"",@"SHT_CUDA_COMPAT_INFO"
	.align	4
        /*0000*/ 	.byte	0x02, 0x09, 0x00, 0x00, 0x02, 0x02, 0x01, 0x00, 0x02, 0x05, 0x05, 0x00, 0x03, 0x07, 0x01, 0x01
        /*0010*/ 	.byte	0x02, 0x03, 0x00, 0x00, 0x02, 0x06, 0x01, 0x00, 0x04, 0x0b, 0x08, 0x00, 0x09, 0x00, 0x00, 0x00
        /*0020*/ 	.byte	0x00, 0x00, 0x00, 0x00


//--------------------- .nv.info._Z16print_hello_cudav --------------------------
	.section	.nv.info._Z16print_hello_cudav,"",@"SHT_CUDA_INFO"
	.sectionflags	@""
	.align	4


	//----- nvinfo : EIATTR_CUDA_API_VERSION
	.align		4
        /*0000*/ 	.byte	0x04, 0x37
        /*0002*/ 	.short	(.L_8 - .L_7)
.L_7:
        /*0004*/ 	.word	0x00000082


	//----- nvinfo : EIATTR_SPARSE_MMA_MASK
	.align		4
.L_8:
        /*0008*/ 	.byte	0x03, 0x50
        /*000a*/ 	.short	0x0000


	//----- nvinfo : EIATTR_MAXREG_COUNT
	.align		4
        /*000c*/ 	.byte	0x03, 0x1b
        /*000e*/ 	.short	0x00ff


	//----- nvinfo : EIATTR_EXTERNS
	.align		4
        /*0010*/ 	.byte	0x04, 0x0f
        /*0012*/ 	.short	(.L_10 - .L_9)


	//   ....[0]....
	.align		4
.L_9:
        /*0014*/ 	.word	index@(vprintf)


	//----- nvinfo : EIATTR_MERCURY_ISA_VERSION
	.align		4
.L_10:
        /*0018*/ 	.byte	0x03, 0x5f
        /*001a*/ 	.short	0x0101


	//----- nvinfo : EIATTR_VRC_CTA_INIT_COUNT
	.align		4
        /*001c*/ 	.byte	0x02, 0x4a
	.zero		1
	.zero		1


	//----- nvinfo : EIATTR_SYSCALL_OFFSETS
	.align		4
        /*0020*/ 	.byte	0x04, 0x46
        /*0022*/ 	.short	(.L_12 - .L_11)


	//   ....[0]....
.L_11:
        /*0024*/ 	.word	0x00000170


	//----- nvinfo : EIATTR_EXIT_INSTR_OFFSETS
	.align		4
.L_12:
        /*0028*/ 	.byte	0x04, 0x1c
        /*002a*/ 	.short	(.L_14 - .L_13)


	//   ....[0]....
.L_13:
        /*002c*/ 	.word	0x00000180


	//----- nvinfo : EIATTR_SW_WAR
	.align		4
.L_14:
        /*0030*/ 	.byte	0x04, 0x36
        /*0032*/ 	.short	(.L_16 - .L_15)
.L_15:
        /*0034*/ 	.word	0x00000008
.L_16:


//--------------------- .nv.callgraph             --------------------------
	.section	.nv.callgraph,"",@"SHT_CUDA_CALLGRAPH"
	.align	4
	.sectionentsize	8
	.align		4
        /*0000*/ 	.word	0x00000000
	.align		4
        /*0004*/ 	.word	0xffffffff
	.align		4
        /*0008*/ 	.word	index@(_Z16print_hello_cudav)
	.align		4
        /*000c*/ 	.word	index@(vprintf)
	.align		4
        /*0010*/ 	.word	0x00000000
	.align		4
        /*0014*/ 	.word	0xfffffffe
	.align		4
        /*0018*/ 	.word	0x00000000
	.align		4
        /*001c*/ 	.word	0xfffffffd
	.align		4
        /*0020*/ 	.word	0x00000000
	.align		4
        /*0024*/ 	.word	0xfffffffc


//--------------------- .nv.constant4             --------------------------
	.section	.nv.constant4,"a",@progbits
	.align	8
	.align		8
.nv.constant4:
        /*0000*/ 	.dword	vprintf
	.align		8
        /*0008*/ 	.dword	$str


//--------------------- .text._Z16print_hello_cudav --------------------------
	.section	.text._Z16print_hello_cudav,"ax",@progbits
	.align	128
        .global         _Z16print_hello_cudav
        .type           _Z16print_hello_cudav,@function
        .size           _Z16print_hello_cudav,(.L_x_2 - _Z16print_hello_cudav)
        .other          _Z16print_hello_cudav,@"STO_CUDA_ENTRY STV_DEFAULT"
_Z16print_hello_cudav:
.text._Z16print_hello_cudav:
[----:B------:R-:W0:Y:S01]  /*0000*/  LDC R1, c[0x0][0x37c] ;  /* 0x0000df00ff017b82 */ /* 0x000e220000000800 */
[----:B------:R-:W1:Y:S01]  /*0010*/  S2R R3, SR_TID.Y ;  /* 0x0000000000037919 */ /* 0x000e620000002200 */
[----:B------:R-:W2:Y:S06]  /*0020*/  LDCU UR5, c[0x0][0x2fc] ;  /* 0x00005f80ff0577ac */ /* 0x000eac0008000800 */
[----:B------:R-:W1:Y:S01]  /*0030*/  S2UR UR4, SR_CTAID.Y ;  /* 0x00000000000479c3 */ /* 0x000e620000002600 */
[----:B------:R-:W-:Y:S01]  /*0040*/  MOV R2, 0x0 ;  /* 0x0000000000027802 */ /* 0x000fe20000000f00 */
[----:B------:R-:W3:Y:S01]  /*0050*/  S2R R5, SR_CTAID.X ;  /* 0x0000000000057919 */ /* 0x000ee20000002500 */
[----:B0-----:R-:W-:Y:S01]  /*0060*/  VIADD R1, R1, 0xfffffff8 ;  /* 0xfffffff801017836 */ /* 0x001fe20000000000 */
[----:B------:R-:W0:Y:S04]  /*0070*/  S2R R7, SR_TID.X ;  /* 0x0000000000077919 */ /* 0x000e280000002100 */
[----:B------:R-:W1:Y:S01]  /*0080*/  LDC R0, c[0x0][0x364] ;  /* 0x0000d900ff007b82 */ /* 0x000e620000000800 */
[----:B------:R-:W3:Y:S01]  /*0090*/  LDCU UR6, c[0x0][0x370] ;  /* 0x00006e00ff0677ac */ /* 0x000ee20008000800 */
[----:B------:R-:W0:Y:S01]  /*00a0*/  LDCU UR7, c[0x0][0x360] ;  /* 0x00006c00ff0777ac */ /* 0x000e220008000800 */
[----:B-1----:R-:W-:Y:S01]  /*00b0*/  IMAD R0, R0, UR4, R3 ;  /* 0x0000000400007c24 */ /* 0x002fe2000f8e0203 */
[----:B------:R-:W1:Y:S04]  /*00c0*/  LDCU UR4, c[0x0][0x2f8] ;  /* 0x00005f00ff0477ac */ /* 0x000e680008000800 */
[----:B------:R-:W4:Y:S01]  /*00d0*/  LDC.64 R2, c[0x4][R2] ;  /* 0x0100000002027b82 */ /* 0x000f220000000a00 */
[----:B---3--:R-:W-:-:S04]  /*00e0*/  IMAD R0, R0, UR6, R5 ;  /* 0x0000000600007c24 */ /* 0x008fc8000f8e0205 */
[----:B0-----:R-:W-:Y:S01]  /*00f0*/  IMAD R0, R0, UR7, R7 ;  /* 0x0000000700007c24 */ /* 0x001fe2000f8e0207 */
[----:B------:R-:W0:Y:S04]  /*0100*/  LDCU.64 UR6, c[0x4][0x8] ;  /* 0x01000100ff0677ac */ /* 0x000e280008000a00 */
[----:B------:R3:W-:Y:S01]  /*0110*/  STL [R1], R0 ;  /* 0x0000000001007387 */ /* 0x0007e20000100800 */
[----:B-1----:R-:W-:-:S04]  /*0120*/  IADD3 R6, P0, PT, R1, UR4, RZ ;  /* 0x0000000401067c10 */ /* 0x002fc8000ff1e0ff */
[----:B--2---:R-:W-:Y:S01]  /*0130*/  IADD3.X R7, PT, PT, RZ, UR5, RZ, P0, !PT ;  /* 0x00000005ff077c10 */ /* 0x004fe200087fe4ff */
[----:B0-----:R-:W-:Y:S01]  /*0140*/  IMAD.U32 R4, RZ, RZ, UR6 ;  /* 0x00000006ff047e24 */ /* 0x001fe2000f8e00ff */
[----:B---3--:R-:W-:-:S07]  /*0150*/  MOV R5, UR7 ;  /* 0x0000000700057c02 */ /* 0x008fce0008000f00 */
[----:B------:R-:W-:-:S07]  /*0160*/  LEPC R20, `(.L_x_0) ;  /* 0x000000001014794e */ /* 0x000fce0000000000 */
[----:B----4-:R-:W-:Y:S05]  /*0170*/  CALL.ABS.NOINC R2 ;  /* 0x0000000002007343 */ /* 0x010fea0003c00000 */
.L_x_0:
[----:B------:R-:W-:Y:S05]  /*0180*/  EXIT ;  /* 0x000000000000794d */ /* 0x000fea0003800000 */
.L_x_1:
[----:B------:R-:W-:-:S00]  /*0190*/  BRA `(.L_x_1) ;  /* 0xfffffffc00fc7947 */ /* 0x000fc0000383ffff */
[----:B------:R-:W-:-:S00]  /*01a0*/  NOP ;  /* 0x0000000000007918 */ /* 0x000fc00000000000 */
        /* <DEDUP_REMOVED lines=13> */
.L_x_2:


//--------------------- .nv.global.init           --------------------------
	.section	.nv.global.init,"aw",@progbits
.nv.global.init:
	.type		$str,@object
	.size		$str,(.L_0 - $str)
$str:
        /*0000*/ 	.byte	0x5b, 0x44, 0x45, 0x56, 0x49, 0x43, 0x45, 0x5d, 0x20, 0x54, 0x68, 0x72, 0x65, 0x61, 0x64, 0x49
        /*0010*/ 	.byte	0x73, 0x78, 0x2e, 0x78, 0x3a, 0x20, 0x25, 0x64, 0x0a, 0x00
.L_0:


//--------------------- .nv.shared.reserved.0     --------------------------
	.section	.nv.shared.reserved.0,"aw",@nobits
	.weak		__nv_reservedSMEM_offset_0_alias
	.size		__nv_reservedSMEM_offset_0_alias, 0, 64
	.other		__nv_reservedSMEM_offset_0_alias,@"STO_CUDA_RESERVED_SHARED STV_DEFAULT"
__nv_reservedSMEM_offset_0_alias:
	.zero		0
	.zero		64


//--------------------- .nv.constant0._Z16print_hello_cudav --------------------------
	.section	.nv.constant0._Z16print_hello_cudav,"a",@progbits
	.sectionflags	@""
	.align	4
.nv.constant0._Z16print_hello_cudav:
	.zero		896


//--------------------- SYMBOLS --------------------------

	.type		.nv.reservedSmem.offset0,@object
	.size		.nv.reservedSmem.offset0,0x4
	.type		vprintf,@function
